//
// Generated by NVIDIA NVVM Compiler
//
// Compiler Build ID: CL-36424714
// Cuda compilation tools, release 13.0, V13.0.88
// Based on NVVM 20.0.0
//

.version 9.0
.target sm_100
.address_size 64

	// .globl	_Z6kernelPfS_

.visible .entry _Z6kernelPfS_(
	.param .u64 .ptr .align 1 _Z6kernelPfS__param_0,
	.param .u64 .ptr .align 1 _Z6kernelPfS__param_1
)
{
	.reg .pred 	%p<9>;
	.reg .b32 	%r<11>;
	.reg .b32 	%f<10>;
	.reg .b64 	%rd<8>;

	ld.param.u64 	%rd1, [_Z6kernelPfS__param_0];
	ld.param.u64 	%rd2, [_Z6kernelPfS__param_1];
	mov.u32 	%r3, %tid.x;
	mov.u32 	%r4, %ctaid.x;
	mov.u32 	%r5, %ntid.x;
	mad.lo.s32 	%r1, %r4, %r5, %r3;
	mov.u32 	%r6, %tid.y;
	mov.u32 	%r7, %ctaid.y;
	mov.u32 	%r8, %ntid.y;
	mad.lo.s32 	%r2, %r7, %r8, %r6;
	mov.pred 	%p8, -1;
	setp.eq.s32 	%p4, %r1, 0;
	@%p4 bra 	$L__BB0_3;
	setp.eq.s32 	%p5, %r1, 31;
	@%p5 bra 	$L__BB0_3;
	setp.eq.s32 	%p8, %r2, 0;
$L__BB0_3:
	setp.eq.s32 	%p6, %r2, 31;
	or.pred  	%p7, %p8, %p6;
	@%p7 bra 	$L__BB0_5;
	shl.b32 	%r9, %r2, 5;
	add.s32 	%r10, %r9, %r1;
	cvta.to.global.u64 	%rd3, %rd1;
	mul.wide.s32 	%rd4, %r10, 4;
	add.s64 	%rd5, %rd3, %rd4;
	ld.global.f32 	%f1, [%rd5];
	ld.global.f32 	%f2, [%rd5+-4];
	add.f32 	%f3, %f1, %f2;
	ld.global.f32 	%f4, [%rd5+4];
	add.f32 	%f5, %f3, %f4;
	ld.global.f32 	%f6, [%rd5+-128];
	add.f32 	%f7, %f5, %f6;
	ld.global.f32 	%f8, [%rd5+128];
	add.f32 	%f9, %f7, %f8;
	cvta.to.global.u64 	%rd6, %rd2;
	add.s64 	%rd7, %rd6, %rd4;
	st.global.f32 	[%rd7], %f9;
$L__BB0_5:
	ret;

}


// ===== COMPILED SASS (sm_100) =====

	.target	sm_100

	.elftype	@"ET_EXEC"


//--------------------- .note.nv.tkinfo           --------------------------
	.section	.note.nv.tkinfo,"",@"SHT_NOTE"
	.sectionflags	@"SHF_NOTE_NV_TKINFO"
	.tkinfo
        /*0018*/ 	.word	0x00000002
        /*0030*/ 	.string	""
        /*0030*/ 	.string	"ptxas"
        /*0030*/ 	.string	"Cuda compilation tools, release 13.0, V13.0.88"
        /*0030*/ 	.string	"Build cuda_13.0.r13.0/compiler.36424714_0"
        /*0030*/ 	.string	"-arch sm_100 -m 64 "



//--------------------- .note.nv.cuinfo           --------------------------
	.section	.note.nv.cuinfo,"",@"SHT_NOTE"
	.sectionflags	@"SHF_NOTE_NV_CUINFO"
        /*0018*/ 	.short	0x0002
        /*001a*/ 	.short	0x0064
        /*001c*/ 	.short	0x0082
	.zero		2


//--------------------- .nv.info                  --------------------------
	.section	.nv.info,"",@"SHT_CUDA_INFO"
	.align	4


	//----- nvinfo : EIATTR_REGCOUNT
	.align		4
        /*0000*/ 	.byte	0x04, 0x2f
        /*0002*/ 	.short	(.L_1 - .L_0)
	.align		4
.L_0:
        /*0004*/ 	.word	index@(_Z6kernelPfS_)
        /*0008*/ 	.word	0x00000012


	//----- nvinfo : EIATTR_FRAME_SIZE
	.align		4
.L_1:
        /*000c*/ 	.byte	0x04, 0x11
        /*000e*/ 	.short	(.L_3 - .L_2)
	.align		4
.L_2:
        /*0010*/ 	.word	index@(_Z6kernelPfS_)
        /*0014*/ 	.word	0x00000000


	//----- nvinfo : EIATTR_MIN_STACK_SIZE
	.align		4
.L_3:
        /*0018*/ 	.byte	0x04, 0x12
        /*001a*/ 	.short	(.L_5 - .L_4)
	.align		4
.L_4:
        /*001c*/ 	.word	index@(_Z6kernelPfS_)
        /*0020*/ 	.word	0x00000000
.L_5:


//--------------------- .nv.compat                --------------------------
	.section	.nv.compat,"",@"SHT_CUDA_COMPAT_INFO"
	.align	4
        /*0000*/ 	.byte	0x02, 0x09, 0x00, 0x00, 0x02, 0x02, 0x01, 0x00, 0x02, 0x05, 0x05, 0x00, 0x03, 0x07, 0x01, 0x01
        /*0010*/ 	.byte	0x02, 0x03, 0x00, 0x00, 0x02, 0x06, 0x01, 0x00, 0x04, 0x0b, 0x08, 0x00, 0x09, 0x00, 0x00, 0x00
        /*0020*/ 	.byte	0x00, 0x00, 0x00, 0x00


//--------------------- .nv.info._Z6kernelPfS_    --------------------------
	.section	.nv.info._Z6kernelPfS_,"",@"SHT_CUDA_INFO"
	.sectionflags	@""
	.align	4


	//----- nvinfo : EIATTR_CUDA_API_VERSION
	.align		4
        /*0000*/ 	.byte	0x04, 0x37
        /*0002*/ 	.short	(.L_7 - .L_6)
.L_6:
        /*0004*/ 	.word	0x00000082


	//----- nvinfo : EIATTR_KPARAM_INFO
	.align		4
.L_7:
        /*0008*/ 	.byte	0x04, 0x17
        /*000a*/ 	.short	(.L_9 - .L_8)
.L_8:
        /*000c*/ 	.word	0x00000000
        /*0010*/ 	.short	0x0001
        /*0012*/ 	.short	0x0008
        /*0014*/ 	.byte	0x00, 0xf5, 0x21, 0x00


	//----- nvinfo : EIATTR_KPARAM_INFO
	.align		4
.L_9:
        /*0018*/ 	.byte	0x04, 0x17
        /*001a*/ 	.short	(.L_11 - .L_10)
.L_10:
        /*001c*/ 	.word	0x00000000
        /*0020*/ 	.short	0x0000
        /*0022*/ 	.short	0x0000
        /*0024*/ 	.byte	0x00, 0xf5, 0x21, 0x00


	//----- nvinfo : EIATTR_SPARSE_MMA_MASK
	.align		4
.L_11:
        /*0028*/ 	.byte	0x03, 0x50
        /*002a*/ 	.short	0x0000


	//----- nvinfo : EIATTR_MAXREG_COUNT
	.align		4
        /*002c*/ 	.byte	0x03, 0x1b
        /*002e*/ 	.short	0x00ff


	//----- nvinfo : EIATTR_MERCURY_ISA_VERSION
	.align		4
        /*0030*/ 	.byte	0x03, 0x5f
        /*0032*/ 	.short	0x0101


	//----- nvinfo : EIATTR_VRC_CTA_INIT_COUNT
	.align		4
        /*0034*/ 	.byte	0x02, 0x4a
	.zero		1
	.zero		1


	//----- nvinfo : EIATTR_EXIT_INSTR_OFFSETS
	.align		4
        /*0038*/ 	.byte	0x04, 0x1c
        /*003a*/ 	.short	(.L_13 - .L_12)


	//   ....[0]....
.L_12:
        /*003c*/ 	.word	0x000000d0


	//   ....[1]....
        /*0040*/ 	.word	0x000001e0


	//----- nvinfo : EIATTR_CBANK_PARAM_SIZE
	.align		4
.L_13:
        /*0044*/ 	.byte	0x03, 0x19
        /*0046*/ 	.short	0x0010


	//----- nvinfo : EIATTR_PARAM_CBANK
	.align		4
        /*0048*/ 	.byte	0x04, 0x0a
        /*004a*/ 	.short	(.L_15 - .L_14)
	.align		4
.L_14:
        /*004c*/ 	.word	index@(.nv.constant0._Z6kernelPfS_)
        /*0050*/ 	.short	0x0380
        /*0052*/ 	.short	0x0010


	//----- nvinfo : EIATTR_SW_WAR
	.align		4
.L_15:
        /*0054*/ 	.byte	0x04, 0x36
        /*0056*/ 	.short	(.L_17 - .L_16)
.L_16:
        /*0058*/ 	.word	0x00000008
.L_17:


//--------------------- .nv.callgraph             --------------------------
	.section	.nv.callgraph,"",@"SHT_CUDA_CALLGRAPH"
	.align	4
	.sectionentsize	8
	.align		4
        /*0000*/ 	.word	0x00000000
	.align		4
        /*0004*/ 	.word	0xffffffff
	.align		4
        /*0008*/ 	.word	0x00000000
	.align		4
        /*000c*/ 	.word	0xfffffffe
	.align		4
        /*0010*/ 	.word	0x00000000
	.align		4
        /*0014*/ 	.word	0xfffffffd
	.align		4
        /*0018*/ 	.word	0x00000000
	.align		4
        /*001c*/ 	.word	0xfffffffc


//--------------------- .text._Z6kernelPfS_       --------------------------
	.section	.text._Z6kernelPfS_,"ax",@progbits
	.align	128
        .global         _Z6kernelPfS_
        .type           _Z6kernelPfS_,@function
        .size           _Z6kernelPfS_,(.L_x_1 - _Z6kernelPfS_)
        .other          _Z6kernelPfS_,@"STO_CUDA_ENTRY STV_DEFAULT"
_Z6kernelPfS_:
.text._Z6kernelPfS_:
[----:B------:R-:W-:Y:S01]  /*0000*/  LDC R1, c[0x0][0x37c] ;  /* 0x0000df00ff017b82 */ /* 0x000fe20000000800 */
[----:B------:R-:W0:Y:S07]  /*0010*/  S2R R0, SR_TID.X ;  /* 0x0000000000007919 */ /* 0x000e2e0000002100 */
[----:B------:R-:W0:Y:S01]  /*0020*/  S2UR UR4, SR_CTAID.X ;  /* 0x00000000000479c3 */ /* 0x000e220000002500 */
[----:B------:R-:W1:Y:S07]  /*0030*/  S2R R5, SR_TID.Y ;  /* 0x0000000000057919 */ /* 0x000e6e0000002200 */
[----:B------:R-:W0:Y:S08]  /*0040*/  LDC R3, c[0x0][0x360] ;  /* 0x0000d800ff037b82 */ /* 0x000e300000000800 */
[----:B------:R-:W1:Y:S08]  /*0050*/  S2UR UR5, SR_CTAID.Y ;  /* 0x00000000000579c3 */ /* 0x000e700000002600 */
[----:B------:R-:W1:Y:S01]  /*0060*/  LDC R2, c[0x0][0x364] ;  /* 0x0000d900ff027b82 */ /* 0x000e620000000800 */
[----:B0-----:R-:W-:-:S05]  /*0070*/  IMAD R0, R3, UR4, R0 ;  /* 0x0000000403007c24 */ /* 0x001fca000f8e0200 */
[----:B------:R-:W-:-:S04]  /*0080*/  ISETP.NE.AND P0, PT, R0, 0x1f, PT ;  /* 0x0000001f0000780c */ /* 0x000fc80003f05270 */
[----:B------:R-:W-:Y:S01]  /*0090*/  ISETP.EQ.OR P0, PT, R0, RZ, !P0 ;  /* 0x000000ff0000720c */ /* 0x000fe20004702670 */
[----:B-1----:R-:W-:-:S05]  /*00a0*/  IMAD R5, R2, UR5, R5 ;  /* 0x0000000502057c24 */ /* 0x002fca000f8e0205 */
[----:B------:R-:W-:-:S04]  /*00b0*/  ISETP.EQ.OR P0, PT, R5, RZ, P0 ;  /* 0x000000ff0500720c */ /* 0x000fc80000702670 */
[----:B------:R-:W-:-:S13]  /*00c0*/  ISETP.EQ.OR P0, PT, R5, 0x1f, P0 ;  /* 0x0000001f0500780c */ /* 0x000fda0000702670 */
[----:B------:R-:W-:Y:S05]  /*00d0*/  @P0 EXIT ;  /* 0x000000000000094d */ /* 0x000fea0003800000 */
[----:B------:R-:W0:Y:S01]  /*00e0*/  LDC.64 R2, c[0x0][0x380] ;  /* 0x0000e000ff027b82 */ /* 0x000e220000000a00 */
[----:B------:R-:W1:Y:S01]  /*00f0*/  LDCU.64 UR4, c[0x0][0x358] ;  /* 0x00006b00ff0477ac */ /* 0x000e620008000a00 */
[----:B------:R-:W-:-:S06]  /*0100*/  LEA R7, R5, R0, 0x5 ;  /* 0x0000000005077211 */ /* 0x000fcc00078e28ff */
[----:B------:R-:W2:Y:S01]  /*0110*/  LDC.64 R4, c[0x0][0x388] ;  /* 0x0000e200ff047b82 */ /* 0x000ea20000000a00 */
[----:B0-----:R-:W-:-:S05]  /*0120*/  IMAD.WIDE R2, R7, 0x4, R2 ;  /* 0x0000000407027825 */ /* 0x001fca00078e0202 */
[----:B-1----:R-:W3:Y:S04]  /*0130*/  LDG.E R0, desc[UR4][R2.64] ;  /* 0x0000000402007981 */ /* 0x002ee8000c1e1900 */
[----:B------:R-:W3:Y:S04]  /*0140*/  LDG.E R9, desc[UR4][R2.64+-0x4] ;  /* 0xfffffc0402097981 */ /* 0x000ee8000c1e1900 */
[----:B------:R-:W4:Y:S04]  /*0150*/  LDG.E R11, desc[UR4][R2.64+0x4] ;  /* 0x00000404020b7981 */ /* 0x000f28000c1e1900 */
[----:B------:R-:W5:Y:S04]  /*0160*/  LDG.E R13, desc[UR4][R2.64+-0x80] ;  /* 0xffff8004020d7981 */ /* 0x000f68000c1e1900 */
[----:B------:R-:W5:Y:S01]  /*0170*/  LDG.E R15, desc[UR4][R2.64+0x80] ;  /* 0x00008004020f7981 */ /* 0x000f62000c1e1900 */
[----:B--2---:R-:W-:-:S04]  /*0180*/  IMAD.WIDE R4, R7, 0x4, R4 ;  /* 0x0000000407047825 */ /* 0x004fc800078e0204 */
[----:B---3--:R-:W-:-:S04]  /*0190*/  FADD R0, R0, R9 ;  /* 0x0000000900007221 */ /* 0x008fc80000000000 */
[----:B----4-:R-:W-:-:S04]  /*01a0*/  FADD R0, R0, R11 ;  /* 0x0000000b00007221 */ /* 0x010fc80000000000 */
[----:B-----5:R-:W-:-:S04]  /*01b0*/  FADD R0, R0, R13 ;  /* 0x0000000d00007221 */ /* 0x020fc80000000000 */
[----:B------:R-:W-:-:S05]  /*01c0*/  FADD R15, R0, R15 ;  /* 0x0000000f000f7221 */ /* 0x000fca0000000000 */
[----:B------:R-:W-:Y:S01]  /*01d0*/  STG.E desc[UR4][R4.64], R15 ;  /* 0x0000000f04007986 */ /* 0x000fe2000c101904 */
[----:B------:R-:W-:Y:S05]  /*01e0*/  EXIT ;  /* 0x000000000000794d */ /* 0x000fea0003800000 */
.L_x_0:
[----:B------:R-:W-:-:S00]  /*01f0*/  BRA `(.L_x_0) ;  /* 0xfffffffc00fc7947 */ /* 0x000fc0000383ffff */
[----:B------:R-:W-:-:S00]  /*0200*/  NOP ;  /* 0x0000000000007918 */ /* 0x000fc00000000000 */
[----:B------:R-:W-:-:S00]  /*0210*/  NOP ;  /* 0x0000000000007918 */ /* 0x000fc00000000000 */
[----:B------:R-:W-:-:S00]  /*0220*/  NOP ;  /* 0x0000000000007918 */ /* 0x000fc00000000000 */
[----:B------:R-:W-:-:S00]  /*0230*/  NOP ;  /* 0x0000000000007918 */ /* 0x000fc00000000000 */
[----:B------:R-:W-:-:S00]  /*0240*/  NOP ;  /* 0x0000000000007918 */ /* 0x000fc00000000000 */
[----:B------:R-:W-:-:S00]  /*0250*/  NOP ;  /* 0x0000000000007918 */ /* 0x000fc00000000000 */
[----:B------:R-:W-:-:S00]  /*0260*/  NOP ;  /* 0x0000000000007918 */ /* 0x000fc00000000000 */
[----:B------:R-:W-:-:S00]  /*0270*/  NOP ;  /* 0x0000000000007918 */ /* 0x000fc00000000000 */
.L_x_1:


//--------------------- .nv.shared.reserved.0     --------------------------
	.section	.nv.shared.reserved.0,"aw",@nobits
	.weak		__nv_reservedSMEM_offset_0_alias
	.size		__nv_reservedSMEM_offset_0_alias, 0, 64
	.other		__nv_reservedSMEM_offset_0_alias,@"STO_CUDA_RESERVED_SHARED STV_DEFAULT"
__nv_reservedSMEM_offset_0_alias:
	.zero		0
	.zero		64


//--------------------- .nv.constant0._Z6kernelPfS_ --------------------------
	.section	.nv.constant0._Z6kernelPfS_,"a",@progbits
	.sectionflags	@""
	.align	4
.nv.constant0._Z6kernelPfS_:
	.zero		912


//--------------------- SYMBOLS --------------------------

	.type		.nv.reservedSmem.offset0,@object
	.size		.nv.reservedSmem.offset0,0x4
